//
// Generated by NVIDIA NVVM Compiler
//
// Compiler Build ID: CL-36424714
// Cuda compilation tools, release 13.0, V13.0.88
// Based on NVVM 20.0.0
//

.version 9.0
.target sm_100
.address_size 64

	// .globl	_Z7mat_mulPfS_S_iii
// _ZZ7mat_mulPfS_S_iiiE2As has been demoted
// _ZZ7mat_mulPfS_S_iiiE2Bs has been demoted

.visible .entry _Z7mat_mulPfS_S_iii(
	.param .u64 .ptr .align 1 _Z7mat_mulPfS_S_iii_param_0,
	.param .u64 .ptr .align 1 _Z7mat_mulPfS_S_iii_param_1,
	.param .u64 .ptr .align 1 _Z7mat_mulPfS_S_iii_param_2,
	.param .u32 _Z7mat_mulPfS_S_iii_param_3,
	.param .u32 _Z7mat_mulPfS_S_iii_param_4,
	.param .u32 _Z7mat_mulPfS_S_iii_param_5
)
{
	.reg .pred 	%p<13>;
	.reg .b32 	%r<42>;
	.reg .b32 	%f<107>;
	.reg .b64 	%rd<13>;
	// demoted variable
	.shared .align 4 .b8 _ZZ7mat_mulPfS_S_iiiE2As[4096];
	// demoted variable
	.shared .align 4 .b8 _ZZ7mat_mulPfS_S_iiiE2Bs[4096];
	ld.param.u64 	%rd4, [_Z7mat_mulPfS_S_iii_param_0];
	ld.param.u64 	%rd5, [_Z7mat_mulPfS_S_iii_param_1];
	ld.param.u64 	%rd6, [_Z7mat_mulPfS_S_iii_param_2];
	ld.param.u32 	%r23, [_Z7mat_mulPfS_S_iii_param_3];
	ld.param.u32 	%r24, [_Z7mat_mulPfS_S_iii_param_4];
	ld.param.u32 	%r25, [_Z7mat_mulPfS_S_iii_param_5];
	mov.u32 	%r26, %ctaid.y;
	mov.u32 	%r27, %ntid.y;
	mov.u32 	%r39, %tid.y;
	mad.lo.s32 	%r2, %r26, %r27, %r39;
	mov.u32 	%r28, %ctaid.x;
	mov.u32 	%r29, %ntid.x;
	mov.u32 	%r37, %tid.x;
	mad.lo.s32 	%r4, %r28, %r29, %r37;
	setp.lt.s32 	%p2, %r24, 1;
	@%p2 bra 	$L__BB0_9;
	add.s32 	%r30, %r24, 31;
	shr.u32 	%r31, %r30, 5;
	cvta.to.global.u64 	%rd7, %rd6;
	setp.lt.s32 	%p3, %r2, %r23;
	shl.b32 	%r32, %r39, 7;
	mov.u32 	%r33, _ZZ7mat_mulPfS_S_iiiE2As;
	add.s32 	%r5, %r33, %r32;
	shl.b32 	%r34, %r37, 2;
	add.s32 	%r6, %r5, %r34;
	setp.lt.s32 	%p4, %r4, %r25;
	mov.u32 	%r35, _ZZ7mat_mulPfS_S_iiiE2Bs;
	add.s32 	%r8, %r35, %r34;
	add.s32 	%r7, %r8, %r32;
	and.pred  	%p1, %p3, %p4;
	mad.lo.s32 	%r36, %r25, %r2, %r4;
	mul.wide.s32 	%rd8, %r36, 4;
	add.s64 	%rd1, %rd7, %rd8;
	neg.s32 	%r41, %r31;
	mad.lo.s32 	%r40, %r39, %r25, %r4;
	shl.b32 	%r11, %r25, 5;
	mad.lo.s32 	%r38, %r24, %r2, %r37;
	cvta.to.global.u64 	%rd2, %rd4;
	cvta.to.global.u64 	%rd3, %rd5;
	not.pred 	%p11, %p1;
$L__BB0_2:
	setp.ge.s32 	%p5, %r2, %r23;
	setp.ge.u32 	%p6, %r37, %r24;
	mov.f32 	%f105, 0f00000000;
	or.pred  	%p7, %p5, %p6;
	@%p7 bra 	$L__BB0_4;
	mul.wide.u32 	%rd9, %r38, 4;
	add.s64 	%rd10, %rd2, %rd9;
	ld.global.f32 	%f105, [%rd10];
$L__BB0_4:
	setp.ge.s32 	%p8, %r4, %r25;
	st.shared.f32 	[%r6], %f105;
	setp.ge.u32 	%p9, %r39, %r24;
	mov.f32 	%f106, 0f00000000;
	or.pred  	%p10, %p8, %p9;
	@%p10 bra 	$L__BB0_6;
	mul.wide.u32 	%rd11, %r40, 4;
	add.s64 	%rd12, %rd3, %rd11;
	ld.global.f32 	%f106, [%rd12];
$L__BB0_6:
	st.shared.f32 	[%r7], %f106;
	bar.sync 	0;
	ld.shared.f32 	%f8, [%r5];
	ld.shared.f32 	%f9, [%r8];
	fma.rn.f32 	%f10, %f8, %f9, 0f00000000;
	ld.shared.f32 	%f11, [%r5+4];
	ld.shared.f32 	%f12, [%r8+128];
	fma.rn.f32 	%f13, %f11, %f12, %f10;
	ld.shared.f32 	%f14, [%r5+8];
	ld.shared.f32 	%f15, [%r8+256];
	fma.rn.f32 	%f16, %f14, %f15, %f13;
	ld.shared.f32 	%f17, [%r5+12];
	ld.shared.f32 	%f18, [%r8+384];
	fma.rn.f32 	%f19, %f17, %f18, %f16;
	ld.shared.f32 	%f20, [%r5+16];
	ld.shared.f32 	%f21, [%r8+512];
	fma.rn.f32 	%f22, %f20, %f21, %f19;
	ld.shared.f32 	%f23, [%r5+20];
	ld.shared.f32 	%f24, [%r8+640];
	fma.rn.f32 	%f25, %f23, %f24, %f22;
	ld.shared.f32 	%f26, [%r5+24];
	ld.shared.f32 	%f27, [%r8+768];
	fma.rn.f32 	%f28, %f26, %f27, %f25;
	ld.shared.f32 	%f29, [%r5+28];
	ld.shared.f32 	%f30, [%r8+896];
	fma.rn.f32 	%f31, %f29, %f30, %f28;
	ld.shared.f32 	%f32, [%r5+32];
	ld.shared.f32 	%f33, [%r8+1024];
	fma.rn.f32 	%f34, %f32, %f33, %f31;
	ld.shared.f32 	%f35, [%r5+36];
	ld.shared.f32 	%f36, [%r8+1152];
	fma.rn.f32 	%f37, %f35, %f36, %f34;
	ld.shared.f32 	%f38, [%r5+40];
	ld.shared.f32 	%f39, [%r8+1280];
	fma.rn.f32 	%f40, %f38, %f39, %f37;
	ld.shared.f32 	%f41, [%r5+44];
	ld.shared.f32 	%f42, [%r8+1408];
	fma.rn.f32 	%f43, %f41, %f42, %f40;
	ld.shared.f32 	%f44, [%r5+48];
	ld.shared.f32 	%f45, [%r8+1536];
	fma.rn.f32 	%f46, %f44, %f45, %f43;
	ld.shared.f32 	%f47, [%r5+52];
	ld.shared.f32 	%f48, [%r8+1664];
	fma.rn.f32 	%f49, %f47, %f48, %f46;
	ld.shared.f32 	%f50, [%r5+56];
	ld.shared.f32 	%f51, [%r8+1792];
	fma.rn.f32 	%f52, %f50, %f51, %f49;
	ld.shared.f32 	%f53, [%r5+60];
	ld.shared.f32 	%f54, [%r8+1920];
	fma.rn.f32 	%f55, %f53, %f54, %f52;
	ld.shared.f32 	%f56, [%r5+64];
	ld.shared.f32 	%f57, [%r8+2048];
	fma.rn.f32 	%f58, %f56, %f57, %f55;
	ld.shared.f32 	%f59, [%r5+68];
	ld.shared.f32 	%f60, [%r8+2176];
	fma.rn.f32 	%f61, %f59, %f60, %f58;
	ld.shared.f32 	%f62, [%r5+72];
	ld.shared.f32 	%f63, [%r8+2304];
	fma.rn.f32 	%f64, %f62, %f63, %f61;
	ld.shared.f32 	%f65, [%r5+76];
	ld.shared.f32 	%f66, [%r8+2432];
	fma.rn.f32 	%f67, %f65, %f66, %f64;
	ld.shared.f32 	%f68, [%r5+80];
	ld.shared.f32 	%f69, [%r8+2560];
	fma.rn.f32 	%f70, %f68, %f69, %f67;
	ld.shared.f32 	%f71, [%r5+84];
	ld.shared.f32 	%f72, [%r8+2688];
	fma.rn.f32 	%f73, %f71, %f72, %f70;
	ld.shared.f32 	%f74, [%r5+88];
	ld.shared.f32 	%f75, [%r8+2816];
	fma.rn.f32 	%f76, %f74, %f75, %f73;
	ld.shared.f32 	%f77, [%r5+92];
	ld.shared.f32 	%f78, [%r8+2944];
	fma.rn.f32 	%f79, %f77, %f78, %f76;
	ld.shared.f32 	%f80, [%r5+96];
	ld.shared.f32 	%f81, [%r8+3072];
	fma.rn.f32 	%f82, %f80, %f81, %f79;
	ld.shared.f32 	%f83, [%r5+100];
	ld.shared.f32 	%f84, [%r8+3200];
	fma.rn.f32 	%f85, %f83, %f84, %f82;
	ld.shared.f32 	%f86, [%r5+104];
	ld.shared.f32 	%f87, [%r8+3328];
	fma.rn.f32 	%f88, %f86, %f87, %f85;
	ld.shared.f32 	%f89, [%r5+108];
	ld.shared.f32 	%f90, [%r8+3456];
	fma.rn.f32 	%f91, %f89, %f90, %f88;
	ld.shared.f32 	%f92, [%r5+112];
	ld.shared.f32 	%f93, [%r8+3584];
	fma.rn.f32 	%f94, %f92, %f93, %f91;
	ld.shared.f32 	%f95, [%r5+116];
	ld.shared.f32 	%f96, [%r8+3712];
	fma.rn.f32 	%f97, %f95, %f96, %f94;
	ld.shared.f32 	%f98, [%r5+120];
	ld.shared.f32 	%f99, [%r8+3840];
	fma.rn.f32 	%f100, %f98, %f99, %f97;
	ld.shared.f32 	%f101, [%r5+124];
	ld.shared.f32 	%f102, [%r8+3968];
	fma.rn.f32 	%f5, %f101, %f102, %f100;
	bar.sync 	0;
	@%p11 bra 	$L__BB0_8;
	ld.global.f32 	%f103, [%rd1];
	add.f32 	%f104, %f5, %f103;
	st.global.f32 	[%rd1], %f104;
$L__BB0_8:
	add.s32 	%r41, %r41, 1;
	setp.ne.s32 	%p12, %r41, 0;
	add.s32 	%r40, %r40, %r11;
	add.s32 	%r39, %r39, 32;
	add.s32 	%r38, %r38, 32;
	add.s32 	%r37, %r37, 32;
	@%p12 bra 	$L__BB0_2;
$L__BB0_9:
	ret;

}


// ===== COMPILED SASS (sm_100) =====

	.target	sm_100

	.elftype	@"ET_EXEC"


//--------------------- .note.nv.tkinfo           --------------------------
	.section	.note.nv.tkinfo,"",@"SHT_NOTE"
	.sectionflags	@"SHF_NOTE_NV_TKINFO"
	.tkinfo
        /*0018*/ 	.word	0x00000002
        /*0030*/ 	.string	""
        /*0030*/ 	.string	"ptxas"
        /*0030*/ 	.string	"Cuda compilation tools, release 13.0, V13.0.88"
        /*0030*/ 	.string	"Build cuda_13.0.r13.0/compiler.36424714_0"
        /*0030*/ 	.string	"-arch sm_100 -m 64 "



//--------------------- .note.nv.cuinfo           --------------------------
	.section	.note.nv.cuinfo,"",@"SHT_NOTE"
	.sectionflags	@"SHF_NOTE_NV_CUINFO"
        /*0018*/ 	.short	0x0002
        /*001a*/ 	.short	0x0064
        /*001c*/ 	.short	0x0082
	.zero		2


//--------------------- .nv.info                  --------------------------
	.section	.nv.info,"",@"SHT_CUDA_INFO"
	.align	4


	//----- nvinfo : EIATTR_REGCOUNT
	.align		4
        /*0000*/ 	.byte	0x04, 0x2f
        /*0002*/ 	.short	(.L_1 - .L_0)
	.align		4
.L_0:
        /*0004*/ 	.word	index@(_Z7mat_mulPfS_S_iii)
        /*0008*/ 	.word	0x00000020


	//----- nvinfo : EIATTR_FRAME_SIZE
	.align		4
.L_1:
        /*000c*/ 	.byte	0x04, 0x11
        /*000e*/ 	.short	(.L_3 - .L_2)
	.align		4
.L_2:
        /*0010*/ 	.word	index@(_Z7mat_mulPfS_S_iii)
        /*0014*/ 	.word	0x00000000


	//----- nvinfo : EIATTR_MIN_STACK_SIZE
	.align		4
.L_3:
        /*0018*/ 	.byte	0x04, 0x12
        /*001a*/ 	.short	(.L_5 - .L_4)
	.align		4
.L_4:
        /*001c*/ 	.word	index@(_Z7mat_mulPfS_S_iii)
        /*0020*/ 	.word	0x00000000
.L_5:


//--------------------- .nv.compat                --------------------------
	.section	.nv.compat,"",@"SHT_CUDA_COMPAT_INFO"
	.align	4
        /*0000*/ 	.byte	0x02, 0x09, 0x00, 0x00, 0x02, 0x02, 0x01, 0x00, 0x02, 0x05, 0x05, 0x00, 0x03, 0x07, 0x01, 0x01
        /*0010*/ 	.byte	0x02, 0x03, 0x00, 0x00, 0x02, 0x06, 0x01, 0x00, 0x04, 0x0b, 0x08, 0x00, 0x09, 0x00, 0x00, 0x00
        /*0020*/ 	.byte	0x00, 0x00, 0x00, 0x00


//--------------------- .nv.info._Z7mat_mulPfS_S_iii --------------------------
	.section	.nv.info._Z7mat_mulPfS_S_iii,"",@"SHT_CUDA_INFO"
	.sectionflags	@""
	.align	4


	//----- nvinfo : EIATTR_CUDA_API_VERSION
	.align		4
        /*0000*/ 	.byte	0x04, 0x37
        /*0002*/ 	.short	(.L_7 - .L_6)
.L_6:
        /*0004*/ 	.word	0x00000082


	//----- nvinfo : EIATTR_KPARAM_INFO
	.align		4
.L_7:
        /*0008*/ 	.byte	0x04, 0x17
        /*000a*/ 	.short	(.L_9 - .L_8)
.L_8:
        /*000c*/ 	.word	0x00000000
        /*0010*/ 	.short	0x0005
        /*0012*/ 	.short	0x0020
        /*0014*/ 	.byte	0x00, 0xf0, 0x11, 0x00


	//----- nvinfo : EIATTR_KPARAM_INFO
	.align		4
.L_9:
        /*0018*/ 	.byte	0x04, 0x17
        /*001a*/ 	.short	(.L_11 - .L_10)
.L_10:
        /*001c*/ 	.word	0x00000000
        /*0020*/ 	.short	0x0004
        /*0022*/ 	.short	0x001c
        /*0024*/ 	.byte	0x00, 0xf0, 0x11, 0x00


	//----- nvinfo : EIATTR_KPARAM_INFO
	.align		4
.L_11:
        /*0028*/ 	.byte	0x04, 0x17
        /*002a*/ 	.short	(.L_13 - .L_12)
.L_12:
        /*002c*/ 	.word	0x00000000
        /*0030*/ 	.short	0x0003
        /*0032*/ 	.short	0x0018
        /*0034*/ 	.byte	0x00, 0xf0, 0x11, 0x00


	//----- nvinfo : EIATTR_KPARAM_INFO
	.align		4
.L_13:
        /*0038*/ 	.byte	0x04, 0x17
        /*003a*/ 	.short	(.L_15 - .L_14)
.L_14:
        /*003c*/ 	.word	0x00000000
        /*0040*/ 	.short	0x0002
        /*0042*/ 	.short	0x0010
        /*0044*/ 	.byte	0x00, 0xf5, 0x21, 0x00


	//----- nvinfo : EIATTR_KPARAM_INFO
	.align		4
.L_15:
        /*0048*/ 	.byte	0x04, 0x17
        /*004a*/ 	.short	(.L_17 - .L_16)
.L_16:
        /*004c*/ 	.word	0x00000000
        /*0050*/ 	.short	0x0001
        /*0052*/ 	.short	0x0008
        /*0054*/ 	.byte	0x00, 0xf5, 0x21, 0x00


	//----- nvinfo : EIATTR_KPARAM_INFO
	.align		4
.L_17:
        /*0058*/ 	.byte	0x04, 0x17
        /*005a*/ 	.short	(.L_19 - .L_18)
.L_18:
        /*005c*/ 	.word	0x00000000
        /*0060*/ 	.short	0x0000
        /*0062*/ 	.short	0x0000
        /*0064*/ 	.byte	0x00, 0xf5, 0x21, 0x00


	//----- nvinfo : EIATTR_SPARSE_MMA_MASK
	.align		4
.L_19:
        /*0068*/ 	.byte	0x03, 0x50
        /*006a*/ 	.short	0x0000


	//----- nvinfo : EIATTR_MAXREG_COUNT
	.align		4
        /*006c*/ 	.byte	0x03, 0x1b
        /*006e*/ 	.short	0x00ff


	//----- nvinfo : EIATTR_NUM_BARRIERS
	.align		4
        /*0070*/ 	.byte	0x02, 0x4c
        /*0072*/ 	.byte	0x01
	.zero		1


	//----- nvinfo : EIATTR_MERCURY_ISA_VERSION
	.align		4
        /*0074*/ 	.byte	0x03, 0x5f
        /*0076*/ 	.short	0x0101


	//----- nvinfo : EIATTR_VRC_CTA_INIT_COUNT
	.align		4
        /*0078*/ 	.byte	0x02, 0x4a
	.zero		1
	.zero		1


	//----- nvinfo : EIATTR_EXIT_INSTR_OFFSETS
	.align		4
        /*007c*/ 	.byte	0x04, 0x1c
        /*007e*/ 	.short	(.L_21 - .L_20)


	//   ....[0]....
.L_20:
        /*0080*/ 	.word	0x00000090


	//   ....[1]....
        /*0084*/ 	.word	0x00000850


	//----- nvinfo : EIATTR_CBANK_PARAM_SIZE
	.align		4
.L_21:
        /*0088*/ 	.byte	0x03, 0x19
        /*008a*/ 	.short	0x0024


	//----- nvinfo : EIATTR_PARAM_CBANK
	.align		4
        /*008c*/ 	.byte	0x04, 0x0a
        /*008e*/ 	.short	(.L_23 - .L_22)
	.align		4
.L_22:
        /*0090*/ 	.word	index@(.nv.constant0._Z7mat_mulPfS_S_iii)
        /*0094*/ 	.short	0x0380
        /*0096*/ 	.short	0x0024


	//----- nvinfo : EIATTR_SW_WAR
	.align		4
.L_23:
        /*0098*/ 	.byte	0x04, 0x36
        /*009a*/ 	.short	(.L_25 - .L_24)
.L_24:
        /*009c*/ 	.word	0x00000008
.L_25:


//--------------------- .nv.callgraph             --------------------------
	.section	.nv.callgraph,"",@"SHT_CUDA_CALLGRAPH"
	.align	4
	.sectionentsize	8
	.align		4
        /*0000*/ 	.word	0x00000000
	.align		4
        /*0004*/ 	.word	0xffffffff
	.align		4
        /*0008*/ 	.word	0x00000000
	.align		4
        /*000c*/ 	.word	0xfffffffe
	.align		4
        /*0010*/ 	.word	0x00000000
	.align		4
        /*0014*/ 	.word	0xfffffffd
	.align		4
        /*0018*/ 	.word	0x00000000
	.align		4
        /*001c*/ 	.word	0xfffffffc


//--------------------- .text._Z7mat_mulPfS_S_iii --------------------------
	.section	.text._Z7mat_mulPfS_S_iii,"ax",@progbits
	.align	128
        .global         _Z7mat_mulPfS_S_iii
        .type           _Z7mat_mulPfS_S_iii,@function
        .size           _Z7mat_mulPfS_S_iii,(.L_x_2 - _Z7mat_mulPfS_S_iii)
        .other          _Z7mat_mulPfS_S_iii,@"STO_CUDA_ENTRY STV_DEFAULT"
_Z7mat_mulPfS_S_iii:
.text._Z7mat_mulPfS_S_iii:
[----:B------:R-:W-:Y:S08]  /*0000*/  LDC R1, c[0x0][0x37c] ;  /* 0x0000df00ff017b82 */ /* 0x000ff00000000800 */
[----:B------:R-:W0:Y:S01]  /*0010*/  LDC R5, c[0x0][0x39c] ;  /* 0x0000e700ff057b82 */ /* 0x000e220000000800 */
[----:B------:R-:W1:Y:S01]  /*0020*/  S2R R17, SR_TID.Y ;  /* 0x0000000000117919 */ /* 0x000e620000002200 */
[----:B------:R-:W2:Y:S06]  /*0030*/  S2R R18, SR_TID.X ;  /* 0x0000000000127919 */ /* 0x000eac0000002100 */
[----:B------:R-:W3:Y:S08]  /*0040*/  LDC R20, c[0x0][0x364] ;  /* 0x0000d900ff147b82 */ /* 0x000ef00000000800 */
[----:B------:R-:W4:Y:S01]  /*0050*/  LDC R19, c[0x0][0x360] ;  /* 0x0000d800ff137b82 */ /* 0x000f220000000800 */
[----:B0-----:R-:W-:-:S07]  /*0060*/  ISETP.GE.AND P0, PT, R5, 0x1, PT ;  /* 0x000000010500780c */ /* 0x001fce0003f06270 */
[----:B------:R-:W0:Y:S08]  /*0070*/  S2UR UR4, SR_CTAID.Y ;  /* 0x00000000000479c3 */ /* 0x000e300000002600 */
[----:B------:R-:W0:Y:S02]  /*0080*/  S2UR UR5, SR_CTAID.X ;  /* 0x00000000000579c3 */ /* 0x000e240000002500 */
[----:B01234-:R-:W-:Y:S05]  /*0090*/  @!P0 EXIT ;  /* 0x000000000000894d */ /* 0x01ffea0003800000 */
[----:B------:R-:W0:Y:S01]  /*00a0*/  S2UR UR6, SR_CgaCtaId ;  /* 0x00000000000679c3 */ /* 0x000e220000008800 */
[----:B------:R-:W1:Y:S01]  /*00b0*/  LDCU UR7, c[0x0][0x3a0] ;  /* 0x00007400ff0777ac */ /* 0x000e620008000800 */
[----:B------:R-:W-:Y:S01]  /*00c0*/  IMAD R20, R20, UR4, R17 ;  /* 0x0000000414147c24 */ /* 0x000fe2000f8e0211 */
[----:B------:R-:W-:Y:S01]  /*00d0*/  IADD3 R2, PT, PT, R5, 0x1f, RZ ;  /* 0x0000001f05027810 */ /* 0x000fe20007ffe0ff */
[--C-:B------:R-:W-:Y:S01]  /*00e0*/  IMAD R19, R19, UR5, R18.reuse ;  /* 0x0000000513137c24 */ /* 0x100fe2000f8e0212 */
[----:B------:R-:W2:Y:S01]  /*00f0*/  LDCU UR10, c[0x0][0x398] ;  /* 0x00007300ff0a77ac */ /* 0x000ea20008000800 */
[----:B------:R-:W-:Y:S01]  /*0100*/  IMAD R10, R20, R5, R18 ;  /* 0x00000005140a7224 */ /* 0x000fe200078e0212 */
[----:B------:R-:W-:Y:S01]  /*0110*/  SHF.R.U32.HI R16, RZ, 0x5, R2 ;  /* 0x00000005ff107819 */ /* 0x000fe20000011602 */
[----:B------:R-:W3:Y:S01]  /*0120*/  LDC.64 R22, c[0x0][0x390] ;  /* 0x0000e400ff167b82 */ /* 0x000ee20000000a00 */
[----:B------:R-:W-:Y:S01]  /*0130*/  UMOV UR4, 0x400 ;  /* 0x0000040000047882 */ /* 0x000fe20000000000 */
[----:B------:R-:W4:Y:S01]  /*0140*/  LDCU.64 UR8, c[0x0][0x358] ;  /* 0x00006b00ff0877ac */ /* 0x000f220008000a00 */
[----:B------:R-:W-:Y:S01]  /*0150*/  IADD3 R16, PT, PT, -R16, RZ, RZ ;  /* 0x000000ff10107210 */ /* 0x000fe20007ffe1ff */
[----:B------:R-:W-:-:S04]  /*0160*/  UIADD3 UR5, UPT, UPT, UR4, 0x1000, URZ ;  /* 0x0000100004057890 */ /* 0x000fc8000fffe0ff */
[----:B------:R-:W4:Y:S01]  /*0170*/  LDC R0, c[0x0][0x3a0] ;  /* 0x0000e800ff007b82 */ /* 0x000f220000000800 */
[----:B------:R-:W3:Y:S01]  /*0180*/  LDCU.64 UR12, c[0x0][0x398] ;  /* 0x00007300ff0c77ac */ /* 0x000ee20008000a00 */
[C-C-:B-1----:R-:W-:Y:S01]  /*0190*/  IMAD R3, R20.reuse, UR7, R19.reuse ;  /* 0x0000000714037c24 */ /* 0x142fe2000f8e0213 */
[----:B------:R-:W-:Y:S01]  /*01a0*/  ISETP.GE.AND P0, PT, R19, UR7, PT ;  /* 0x0000000713007c0c */ /* 0x000fe2000bf06270 */
[----:B------:R-:W-:Y:S01]  /*01b0*/  IMAD R11, R17, UR7, R19 ;  /* 0x00000007110b7c24 */ /* 0x000fe2000f8e0213 */
[----:B0-----:R-:W-:Y:S02]  /*01c0*/  ULEA UR4, UR6, UR4, 0x18 ;  /* 0x0000000406047291 */ /* 0x001fe4000f8ec0ff */
[----:B--2---:R-:W-:Y:S01]  /*01d0*/  ISETP.LT.AND P0, PT, R20, UR10, !P0 ;  /* 0x0000000a14007c0c */ /* 0x004fe2000c701270 */
[----:B------:R-:W-:-:S03]  /*01e0*/  ULEA UR5, UR6, UR5, 0x18 ;  /* 0x0000000506057291 */ /* 0x000fc6000f8ec0ff */
[----:B------:R-:W-:-:S03]  /*01f0*/  LEA R9, R17, UR4, 0x7 ;  /* 0x0000000411097c11 */ /* 0x000fc6000f8e38ff */
[C---:B------:R-:W-:Y:S01]  /*0200*/  LEA R2, R18.reuse, UR5, 0x2 ;  /* 0x0000000512027c11 */ /* 0x040fe2000f8e10ff */
[----:B---3--:R-:W-:Y:S01]  /*0210*/  IMAD.WIDE R22, R3, 0x4, R22 ;  /* 0x0000000403167825 */ /* 0x008fe200078e0216 */
[----:B------:R-:W-:Y:S02]  /*0220*/  LEA R8, R18, R9, 0x2 ;  /* 0x0000000912087211 */ /* 0x000fe400078e10ff */
[----:B------:R-:W-:-:S07]  /*0230*/  LEA R3, R17, R2, 0x7 ;  /* 0x0000000211037211 */ /* 0x000fce00078e38ff */
.L_x_0:
[----:B------:R-:W-:Y:S02]  /*0240*/  ISETP.GE.U32.AND P2, PT, R18, UR13, PT ;  /* 0x0000000d12007c0c */ /* 0x000fe4000bf46070 */
[----:B------:R-:W-:Y:S02]  /*0250*/  CS2R R24, SRZ ;  /* 0x0000000000187805 */ /* 0x000fe4000001ff00 */
[----:B------:R-:W-:Y:S02]  /*0260*/  ISETP.GE.U32.AND P1, PT, R17, UR13, PT ;  /* 0x0000000d11007c0c */ /* 0x000fe4000bf26070 */
[----:B------:R-:W-:Y:S02]  /*0270*/  ISETP.GE.OR P2, PT, R20, UR12, P2 ;  /* 0x0000000c14007c0c */ /* 0x000fe40009746670 */
[----:B----4-:R-:W-:-:S11]  /*0280*/  ISETP.GE.OR P1, PT, R19, R0, P1 ;  /* 0x000000001300720c */ /* 0x010fd60000f26670 */
[----:B0-----:R-:W0:Y:S08]  /*0290*/  @!P2 LDC.64 R6, c[0x0][0x380] ;  /* 0x0000e000ff06ab82 */ /* 0x001e300000000a00 */
[----:B------:R-:W1:Y:S01]  /*02a0*/  @!P1 LDC.64 R4, c[0x0][0x388] ;  /* 0x0000e200ff049b82 */ /* 0x000e620000000a00 */
[----:B0-----:R-:W-:-:S05]  /*02b0*/  @!P2 IMAD.WIDE.U32 R12, R10, 0x4, R6 ;  /* 0x000000040a0ca825 */ /* 0x001fca00078e0006 */
[----:B------:R-:W2:Y:S01]  /*02c0*/  @!P2 LDG.E R25, desc[UR8][R12.64] ;  /* 0x000000080c19a981 */ /* 0x000ea2000c1e1900 */
[----:B-1----:R-:W-:-:S05]  /*02d0*/  @!P1 IMAD.WIDE.U32 R14, R11, 0x4, R4 ;  /* 0x000000040b0e9825 */ /* 0x002fca00078e0004 */
[----:B------:R-:W3:Y:S04]  /*02e0*/  @!P1 LDG.E R24, desc[UR8][R14.64] ;  /* 0x000000080e189981 */ /* 0x000ee8000c1e1900 */
[----:B--2---:R-:W-:Y:S04]  /*02f0*/  STS [R8], R25 ;  /* 0x0000001908007388 */ /* 0x004fe80000000800 */
[----:B---3--:R-:W-:Y:S01]  /*0300*/  STS [R3], R24 ;  /* 0x0000001803007388 */ /* 0x008fe20000000800 */
[----:B------:R-:W-:Y:S06]  /*0310*/  BAR.SYNC.DEFER_BLOCKING 0x0 ;  /* 0x0000000000007b1d */ /* 0x000fec0000010000 */
[----:B------:R-:W-:Y:S04]  /*0320*/  LDS R27, [R2] ;  /* 0x00000000021b7984 */ /* 0x000fe80000000800 */
[----:B------:R-:W0:Y:S04]  /*0330*/  LDS.128 R4, [R9] ;  /* 0x0000000009047984 */ /* 0x000e280000000c00 */
[----:B------:R-:W1:Y:S04]  /*0340*/  LDS R29, [R2+0x80] ;  /* 0x00008000021d7984 */ /* 0x000e680000000800 */
[----:B------:R-:W2:Y:S04]  /*0350*/  LDS R21, [R2+0x100] ;  /* 0x0001000002157984 */ /* 0x000ea80000000800 */
[----:B------:R-:W-:Y:S04]  /*0360*/  LDS.128 R12, [R9+0x10] ;  /* 0x00001000090c7984 */ /* 0x000fe80000000c00 */
[----:B------:R-:W-:Y:S01]  /*0370*/  LDS R25, [R2+0x380] ;  /* 0x0003800002197984 */ /* 0x000fe20000000800 */
[----:B0-----:R-:W-:-:S03]  /*0380*/  FFMA R4, R4, R27, RZ ;  /* 0x0000001b04047223 */ /* 0x001fc600000000ff */
[----:B------:R-:W0:Y:S01]  /*0390*/  LDS R27, [R2+0x180] ;  /* 0x00018000021b7984 */ /* 0x000e220000000800 */
[----:B-1----:R-:W-:-:S03]  /*03a0*/  FFMA R26, R29, R5, R4 ;  /* 0x000000051d1a7223 */ /* 0x002fc60000000004 */
[----:B------:R-:W1:Y:S04]  /*03b0*/  LDS R5, [R2+0x200] ;  /* 0x0002000002057984 */ /* 0x000e680000000800 */
[----:B------:R-:W3:Y:S01]  /*03c0*/  LDS R4, [R2+0x280] ;  /* 0x0002800002047984 */ /* 0x000ee20000000800 */
[----:B--2---:R-:W-:-:S03]  /*03d0*/  FFMA R6, R21, R6, R26 ;  /* 0x0000000615067223 */ /* 0x004fc6000000001a */
[----:B------:R-:W2:Y:S04]  /*03e0*/  LDS R21, [R2+0x300] ;  /* 0x0003000002157984 */ /* 0x000ea80000000800 */
[----:B------:R-:W-:Y:S01]  /*03f0*/  LDS R26, [R2+0xf00] ;  /* 0x000f0000021a7984 */ /* 0x000fe20000000800 */
[----:B0-----:R-:W-:-:S03]  /*0400*/  FFMA R7, R27, R7, R6 ;  /* 0x000000071b077223 */ /* 0x001fc60000000006 */
[----:B------:R-:W-:Y:S01]  /*0410*/  LDS R27, [R2+0xc80] ;  /* 0x000c8000021b7984 */ /* 0x000fe20000000800 */
[----:B-1----:R-:W-:-:S03]  /*0420*/  FFMA R5, R12, R5, R7 ;  /* 0x000000050c057223 */ /* 0x002fc60000000007 */
[----:B------:R-:W-:Y:S01]  /*0430*/  LDS R12, [R2+0x480] ;  /* 0x00048000020c7984 */ /* 0x000fe20000000800 */
[----:B---3--:R-:W-:-:S03]  /*0440*/  FFMA R24, R4, R13, R5 ;  /* 0x0000000d04187223 */ /* 0x008fc60000000005 */
[----:B------:R-:W-:Y:S04]  /*0450*/  LDS R13, [R2+0x400] ;  /* 0x00040000020d7984 */ /* 0x000fe80000000800 */
[----:B------:R-:W0:Y:S01]  /*0460*/  LDS.128 R4, [R9+0x20] ;  /* 0x0000200009047984 */ /* 0x000e220000000c00 */
[----:B--2---:R-:W-:-:S03]  /*0470*/  FFMA R14, R21, R14, R24 ;  /* 0x0000000e150e7223 */ /* 0x004fc60000000018 */
[----:B------:R-:W1:Y:S01]  /*0480*/  LDS R21, [R2+0x500] ;  /* 0x0005000002157984 */ /* 0x000e620000000800 */
[----:B------:R-:W-:-:S03]  /*0490*/  FFMA R15, R25, R15, R14 ;  /* 0x0000000f190f7223 */ /* 0x000fc6000000000e */
[----:B------:R-:W2:Y:S01]  /*04a0*/  LDS R25, [R2+0x580] ;  /* 0x0005800002197984 */ /* 0x000ea20000000800 */
[----:B0-----:R-:W-:-:S03]  /*04b0*/  FFMA R13, R4, R13, R15 ;  /* 0x0000000d040d7223 */ /* 0x001fc6000000000f */
[----:B------:R-:W-:Y:S01]  /*04c0*/  LDS R4, [R2+0x680] ;  /* 0x0006800002047984 */ /* 0x000fe20000000800 */
[----:B------:R-:W-:-:S03]  /*04d0*/  FFMA R24, R12, R5, R13 ;  /* 0x000000050c187223 */ /* 0x000fc6000000000d */
[----:B------:R-:W-:Y:S04]  /*04e0*/  LDS R5, [R2+0x600] ;  /* 0x0006000002057984 */ /* 0x000fe80000000800 */
[----:B------:R-:W0:Y:S01]  /*04f0*/  LDS.128 R12, [R9+0x30] ;  /* 0x00003000090c7984 */ /* 0x000e220000000c00 */
[----:B-1----:R-:W-:-:S03]  /*0500*/  FFMA R6, R21, R6, R24 ;  /* 0x0000000615067223 */ /* 0x002fc60000000018 */
[----:B------:R-:W1:Y:S01]  /*0510*/  LDS R21, [R2+0x700] ;  /* 0x0007000002157984 */ /* 0x000e620000000800 */
[----:B--2---:R-:W-:-:S03]  /*0520*/  FFMA R7, R25, R7, R6 ;  /* 0x0000000719077223 */ /* 0x004fc60000000006 */
        /* <DEDUP_REMOVED lines=18> */
[----:B------:R-:W-:Y:S01]  /*0650*/  LDS R25, [R2+0xc00] ;  /* 0x000c000002197984 */ /* 0x000fe20000000800 */
[----:B0-----:R-:W-:-:S03]  /*0660*/  FFMA R5, R12, R5, R7 ;  /* 0x000000050c057223 */ /* 0x001fc60000000007 */
[----:B------:R-:W0:Y:S01]  /*0670*/  LDS R12, [R2+0xb80] ;  /* 0x000b8000020c7984 */ /* 0x000e220000000800 */
[----:B------:R-:W-:-:S03]  /*0680*/  FFMA R24, R4, R13, R5 ;  /* 0x0000000d04187223 */ /* 0x000fc60000000005 */
[----:B------:R-:W2:Y:S04]  /*0690*/  LDS.128 R4, [R9+0x60] ;  /* 0x0000600009047984 */ /* 0x000ea80000000c00 */
[----:B------:R-:W3:Y:S01]  /*06a0*/  LDS R13, [R2+0xd00] ;  /* 0x000d0000020d7984 */ /* 0x000ee20000000800 */
[----:B-1----:R-:W-:-:S04]  /*06b0*/  FFMA R21, R21, R14, R24 ;  /* 0x0000000e15157223 */ /* 0x002fc80000000018 */
[----:B0-----:R-:W-:Y:S02]  /*06c0*/  FFMA R15, R12, R15, R21 ;  /* 0x0000000f0c0f7223 */ /* 0x001fe40000000015 */
[----:B------:R-:W0:Y:S02]  /*06d0*/  LDS R21, [R2+0xd80] ;  /* 0x000d800002157984 */ /* 0x000e240000000800 */
[----:B--2---:R-:W-:Y:S02]  /*06e0*/  FFMA R4, R4, R25, R15 ;  /* 0x0000001904047223 */ /* 0x004fe4000000000f */
[----:B------:R-:W-:Y:S02]  /*06f0*/  LDS R25, [R2+0xe80] ;  /* 0x000e800002197984 */ /* 0x000fe40000000800 */
[----:B------:R-:W-:Y:S02]  /*0700*/  FFMA R4, R27, R5, R4 ;  /* 0x000000051b047223 */ /* 0x000fe40000000004 */
[----:B------:R-:W-:Y:S02]  /*0710*/  LDS R5, [R2+0xe00] ;  /* 0x000e000002057984 */ /* 0x000fe40000000800 */
[----:B---3--:R-:W-:-:S02]  /*0720*/  FFMA R24, R13, R6, R4 ;  /* 0x000000060d187223 */ /* 0x008fc40000000004 */
[----:B------:R-:W-:Y:S04]  /*0730*/  LDS R6, [R2+0xf80] ;  /* 0x000f800002067984 */ /* 0x000fe80000000800 */
[----:B------:R-:W1:Y:S01]  /*0740*/  LDS.128 R12, [R9+0x70] ;  /* 0x00007000090c7984 */ /* 0x000e620000000c00 */
[----:B------:R-:W-:Y:S06]  /*0750*/  BAR.SYNC.DEFER_BLOCKING 0x0 ;  /* 0x0000000000007b1d */ /* 0x000fec0000010000 */
[----:B------:R-:W2:Y:S01]  /*0760*/  @P0 LDG.E R4, desc[UR8][R22.64] ;  /* 0x0000000816040981 */ /* 0x000ea2000c1e1900 */
[----:B0-----:R-:W-:Y:S01]  /*0770*/  FFMA R7, R21, R7, R24 ;  /* 0x0000000715077223 */ /* 0x001fe20000000018 */
[----:B------:R-:W-:-:S03]  /*0780*/  IADD3 R16, PT, PT, R16, 0x1, RZ ;  /* 0x0000000110107810 */ /* 0x000fc60007ffe0ff */
[----:B-1----:R-:W-:-:S04]  /*0790*/  FFMA R12, R12, R5, R7 ;  /* 0x000000050c0c7223 */ /* 0x002fc80000000007 */
[----:B------:R-:W-:Y:S01]  /*07a0*/  FFMA R13, R25, R13, R12 ;  /* 0x0000000d190d7223 */ /* 0x000fe2000000000c */
[----:B------:R-:W-:-:S03]  /*07b0*/  ISETP.NE.AND P1, PT, R16, RZ, PT ;  /* 0x000000ff1000720c */ /* 0x000fc60003f25270 */
[----:B------:R-:W-:-:S04]  /*07c0*/  FFMA R13, R26, R14, R13 ;  /* 0x0000000e1a0d7223 */ /* 0x000fc8000000000d */
[----:B------:R-:W-:Y:S01]  /*07d0*/  FFMA R5, R6, R15, R13 ;  /* 0x0000000f06057223 */ /* 0x000fe2000000000d */
[----:B------:R-:W-:Y:S02]  /*07e0*/  IADD3 R17, PT, PT, R17, 0x20, RZ ;  /* 0x0000002011117810 */ /* 0x000fe40007ffe0ff */
[----:B------:R-:W-:Y:S02]  /*07f0*/  IADD3 R18, PT, PT, R18, 0x20, RZ ;  /* 0x0000002012127810 */ /* 0x000fe40007ffe0ff */
[----:B------:R-:W-:Y:S02]  /*0800*/  IADD3 R10, PT, PT, R10, 0x20, RZ ;  /* 0x000000200a0a7810 */ /* 0x000fe40007ffe0ff */
[----:B------:R-:W-:Y:S01]  /*0810*/  LEA R11, R0, R11, 0x5 ;  /* 0x0000000b000b7211 */ /* 0x000fe200078e28ff */
[----:B--2---:R-:W-:-:S05]  /*0820*/  @P0 FADD R5, R5, R4 ;  /* 0x0000000405050221 */ /* 0x004fca0000000000 */
[----:B------:R0:W-:Y:S01]  /*0830*/  @P0 STG.E desc[UR8][R22.64], R5 ;  /* 0x0000000516000986 */ /* 0x0001e2000c101908 */
[----:B------:R-:W-:Y:S05]  /*0840*/  @P1 BRA `(.L_x_0) ;  /* 0xfffffff8007c1947 */ /* 0x000fea000383ffff */
[----:B------:R-:W-:Y:S05]  /*0850*/  EXIT ;  /* 0x000000000000794d */ /* 0x000fea0003800000 */
.L_x_1:
[----:B------:R-:W-:-:S00]  /*0860*/  BRA `(.L_x_1) ;  /* 0xfffffffc00fc7947 */ /* 0x000fc0000383ffff */
[----:B------:R-:W-:-:S00]  /*0870*/  NOP ;  /* 0x0000000000007918 */ /* 0x000fc00000000000 */
        /* <DEDUP_REMOVED lines=8> */
.L_x_2:


//--------------------- .nv.shared._Z7mat_mulPfS_S_iii --------------------------
	.section	.nv.shared._Z7mat_mulPfS_S_iii,"aw",@nobits
	.sectionflags	@""
	.align	4
.nv.shared._Z7mat_mulPfS_S_iii:
	.zero		9216


//--------------------- .nv.shared.reserved.0     --------------------------
	.section	.nv.shared.reserved.0,"aw",@nobits
	.weak		__nv_reservedSMEM_offset_0_alias
	.size		__nv_reservedSMEM_offset_0_alias, 0, 64
	.other		__nv_reservedSMEM_offset_0_alias,@"STO_CUDA_RESERVED_SHARED STV_DEFAULT"
__nv_reservedSMEM_offset_0_alias:
	.zero		0
	.zero		64


//--------------------- .nv.constant0._Z7mat_mulPfS_S_iii --------------------------
	.section	.nv.constant0._Z7mat_mulPfS_S_iii,"a",@progbits
	.sectionflags	@""
	.align	4
.nv.constant0._Z7mat_mulPfS_S_iii:
	.zero		932


//--------------------- SYMBOLS --------------------------

	.type		.nv.reservedSmem.offset0,@object
	.size		.nv.reservedSmem.offset0,0x4
	.type		.nv.reservedSmem.cap,@object
	.size		.nv.reservedSmem.cap,0x4
